//
// Generated by NVIDIA NVVM Compiler
//
// Compiler Build ID: CL-36424714
// Cuda compilation tools, release 13.0, V13.0.88
// Based on NVVM 20.0.0
//

.version 9.0
.target sm_100
.address_size 64

	// .globl	_Z13matMultKernelPdS_S_iii

.visible .entry _Z13matMultKernelPdS_S_iii(
	.param .u64 .ptr .align 1 _Z13matMultKernelPdS_S_iii_param_0,
	.param .u64 .ptr .align 1 _Z13matMultKernelPdS_S_iii_param_1,
	.param .u64 .ptr .align 1 _Z13matMultKernelPdS_S_iii_param_2,
	.param .u32 _Z13matMultKernelPdS_S_iii_param_3,
	.param .u32 _Z13matMultKernelPdS_S_iii_param_4,
	.param .u32 _Z13matMultKernelPdS_S_iii_param_5
)
{
	.reg .pred 	%p<12>;
	.reg .b32 	%r<43>;
	.reg .b64 	%rd<40>;
	.reg .b64 	%fd<55>;

	ld.param.u64 	%rd5, [_Z13matMultKernelPdS_S_iii_param_0];
	ld.param.u64 	%rd6, [_Z13matMultKernelPdS_S_iii_param_1];
	ld.param.u64 	%rd7, [_Z13matMultKernelPdS_S_iii_param_2];
	ld.param.u32 	%r22, [_Z13matMultKernelPdS_S_iii_param_3];
	ld.param.u32 	%r20, [_Z13matMultKernelPdS_S_iii_param_4];
	ld.param.u32 	%r21, [_Z13matMultKernelPdS_S_iii_param_5];
	cvta.to.global.u64 	%rd1, %rd7;
	cvta.to.global.u64 	%rd2, %rd6;
	mov.u32 	%r23, %ctaid.x;
	mov.u32 	%r24, %ntid.x;
	mov.u32 	%r25, %tid.x;
	mad.lo.s32 	%r1, %r23, %r24, %r25;
	mul.lo.s32 	%r26, %r21, %r22;
	setp.ge.s32 	%p1, %r1, %r26;
	setp.lt.s32 	%p2, %r20, 1;
	or.pred  	%p3, %p1, %p2;
	@%p3 bra 	$L__BB0_12;
	cvta.to.global.u64 	%rd8, %rd5;
	div.s32 	%r28, %r1, %r21;
	mul.lo.s32 	%r2, %r28, %r20;
	mul.lo.s32 	%r29, %r28, %r21;
	sub.s32 	%r3, %r1, %r29;
	mul.wide.s32 	%rd9, %r1, 8;
	add.s64 	%rd3, %rd8, %rd9;
	ld.global.f64 	%fd52, [%rd3];
	and.b32  	%r4, %r20, 7;
	setp.lt.u32 	%p4, %r20, 8;
	mov.b32 	%r41, 0;
	@%p4 bra 	$L__BB0_4;
	and.b32  	%r41, %r20, 2147483640;
	neg.s32 	%r39, %r41;
	shl.b32 	%r7, %r21, 3;
	add.s64 	%rd4, %rd2, 32;
	mul.wide.s32 	%rd14, %r21, 8;
	mov.u32 	%r37, %r2;
	mov.u32 	%r38, %r3;
$L__BB0_3:
	.pragma "nounroll";
	mul.wide.s32 	%rd10, %r37, 8;
	add.s64 	%rd11, %rd4, %rd10;
	ld.global.f64 	%fd9, [%rd11+-32];
	mul.wide.s32 	%rd12, %r38, 8;
	add.s64 	%rd13, %rd1, %rd12;
	ld.global.f64 	%fd10, [%rd13];
	fma.rn.f64 	%fd11, %fd9, %fd10, %fd52;
	st.global.f64 	[%rd3], %fd11;
	ld.global.f64 	%fd12, [%rd11+-24];
	add.s64 	%rd15, %rd13, %rd14;
	ld.global.f64 	%fd13, [%rd15];
	fma.rn.f64 	%fd14, %fd12, %fd13, %fd11;
	st.global.f64 	[%rd3], %fd14;
	ld.global.f64 	%fd15, [%rd11+-16];
	add.s64 	%rd16, %rd15, %rd14;
	ld.global.f64 	%fd16, [%rd16];
	fma.rn.f64 	%fd17, %fd15, %fd16, %fd14;
	st.global.f64 	[%rd3], %fd17;
	ld.global.f64 	%fd18, [%rd11+-8];
	add.s64 	%rd17, %rd16, %rd14;
	ld.global.f64 	%fd19, [%rd17];
	fma.rn.f64 	%fd20, %fd18, %fd19, %fd17;
	st.global.f64 	[%rd3], %fd20;
	ld.global.f64 	%fd21, [%rd11];
	add.s64 	%rd18, %rd17, %rd14;
	ld.global.f64 	%fd22, [%rd18];
	fma.rn.f64 	%fd23, %fd21, %fd22, %fd20;
	st.global.f64 	[%rd3], %fd23;
	ld.global.f64 	%fd24, [%rd11+8];
	add.s64 	%rd19, %rd18, %rd14;
	ld.global.f64 	%fd25, [%rd19];
	fma.rn.f64 	%fd26, %fd24, %fd25, %fd23;
	st.global.f64 	[%rd3], %fd26;
	ld.global.f64 	%fd27, [%rd11+16];
	add.s64 	%rd20, %rd19, %rd14;
	ld.global.f64 	%fd28, [%rd20];
	fma.rn.f64 	%fd29, %fd27, %fd28, %fd26;
	st.global.f64 	[%rd3], %fd29;
	ld.global.f64 	%fd30, [%rd11+24];
	add.s64 	%rd21, %rd20, %rd14;
	ld.global.f64 	%fd31, [%rd21];
	fma.rn.f64 	%fd52, %fd30, %fd31, %fd29;
	st.global.f64 	[%rd3], %fd52;
	add.s32 	%r39, %r39, 8;
	add.s32 	%r38, %r38, %r7;
	add.s32 	%r37, %r37, 8;
	setp.ne.s32 	%p5, %r39, 0;
	@%p5 bra 	$L__BB0_3;
$L__BB0_4:
	setp.eq.s32 	%p6, %r4, 0;
	@%p6 bra 	$L__BB0_12;
	and.b32  	%r15, %r20, 3;
	setp.lt.u32 	%p7, %r4, 4;
	@%p7 bra 	$L__BB0_7;
	add.s32 	%r30, %r2, %r41;
	mul.wide.s32 	%rd22, %r30, 8;
	add.s64 	%rd23, %rd2, %rd22;
	ld.global.f64 	%fd32, [%rd23];
	mad.lo.s32 	%r31, %r41, %r21, %r3;
	mul.wide.s32 	%rd24, %r31, 8;
	add.s64 	%rd25, %rd1, %rd24;
	ld.global.f64 	%fd33, [%rd25];
	fma.rn.f64 	%fd34, %fd32, %fd33, %fd52;
	st.global.f64 	[%rd3], %fd34;
	ld.global.f64 	%fd35, [%rd23+8];
	mul.wide.s32 	%rd26, %r21, 8;
	add.s64 	%rd27, %rd25, %rd26;
	ld.global.f64 	%fd36, [%rd27];
	fma.rn.f64 	%fd37, %fd35, %fd36, %fd34;
	st.global.f64 	[%rd3], %fd37;
	ld.global.f64 	%fd38, [%rd23+16];
	add.s64 	%rd28, %rd27, %rd26;
	ld.global.f64 	%fd39, [%rd28];
	fma.rn.f64 	%fd40, %fd38, %fd39, %fd37;
	st.global.f64 	[%rd3], %fd40;
	ld.global.f64 	%fd41, [%rd23+24];
	add.s64 	%rd29, %rd28, %rd26;
	ld.global.f64 	%fd42, [%rd29];
	fma.rn.f64 	%fd52, %fd41, %fd42, %fd40;
	st.global.f64 	[%rd3], %fd52;
	add.s32 	%r41, %r41, 4;
$L__BB0_7:
	setp.eq.s32 	%p8, %r15, 0;
	@%p8 bra 	$L__BB0_12;
	setp.eq.s32 	%p9, %r15, 1;
	@%p9 bra 	$L__BB0_10;
	add.s32 	%r32, %r2, %r41;
	mul.wide.s32 	%rd30, %r32, 8;
	add.s64 	%rd31, %rd2, %rd30;
	ld.global.f64 	%fd43, [%rd31];
	mad.lo.s32 	%r33, %r41, %r21, %r3;
	mul.wide.s32 	%rd32, %r33, 8;
	add.s64 	%rd33, %rd1, %rd32;
	ld.global.f64 	%fd44, [%rd33];
	fma.rn.f64 	%fd45, %fd43, %fd44, %fd52;
	st.global.f64 	[%rd3], %fd45;
	ld.global.f64 	%fd46, [%rd31+8];
	mul.wide.s32 	%rd34, %r21, 8;
	add.s64 	%rd35, %rd33, %rd34;
	ld.global.f64 	%fd47, [%rd35];
	fma.rn.f64 	%fd52, %fd46, %fd47, %fd45;
	st.global.f64 	[%rd3], %fd52;
	add.s32 	%r41, %r41, 2;
$L__BB0_10:
	and.b32  	%r34, %r20, 1;
	setp.eq.b32 	%p10, %r34, 1;
	not.pred 	%p11, %p10;
	@%p11 bra 	$L__BB0_12;
	add.s32 	%r35, %r2, %r41;
	mul.wide.s32 	%rd36, %r35, 8;
	add.s64 	%rd37, %rd2, %rd36;
	ld.global.f64 	%fd48, [%rd37];
	mad.lo.s32 	%r36, %r41, %r21, %r3;
	mul.wide.s32 	%rd38, %r36, 8;
	add.s64 	%rd39, %rd1, %rd38;
	ld.global.f64 	%fd49, [%rd39];
	fma.rn.f64 	%fd50, %fd48, %fd49, %fd52;
	st.global.f64 	[%rd3], %fd50;
$L__BB0_12:
	ret;

}


// ===== COMPILED SASS (sm_100) =====

	.target	sm_100

	.elftype	@"ET_EXEC"


//--------------------- .note.nv.tkinfo           --------------------------
	.section	.note.nv.tkinfo,"",@"SHT_NOTE"
	.sectionflags	@"SHF_NOTE_NV_TKINFO"
	.tkinfo
        /*0018*/ 	.word	0x00000002
        /*0030*/ 	.string	""
        /*0030*/ 	.string	"ptxas"
        /*0030*/ 	.string	"Cuda compilation tools, release 13.0, V13.0.88"
        /*0030*/ 	.string	"Build cuda_13.0.r13.0/compiler.36424714_0"
        /*0030*/ 	.string	"-arch sm_100 -m 64 "



//--------------------- .note.nv.cuinfo           --------------------------
	.section	.note.nv.cuinfo,"",@"SHT_NOTE"
	.sectionflags	@"SHF_NOTE_NV_CUINFO"
        /*0018*/ 	.short	0x0002
        /*001a*/ 	.short	0x0064
        /*001c*/ 	.short	0x0082
	.zero		2


//--------------------- .nv.info                  --------------------------
	.section	.nv.info,"",@"SHT_CUDA_INFO"
	.align	4


	//----- nvinfo : EIATTR_REGCOUNT
	.align		4
        /*0000*/ 	.byte	0x04, 0x2f
        /*0002*/ 	.short	(.L_1 - .L_0)
	.align		4
.L_0:
        /*0004*/ 	.word	index@(_Z13matMultKernelPdS_S_iii)
        /*0008*/ 	.word	0x0000001e


	//----- nvinfo : EIATTR_FRAME_SIZE
	.align		4
.L_1:
        /*000c*/ 	.byte	0x04, 0x11
        /*000e*/ 	.short	(.L_3 - .L_2)
	.align		4
.L_2:
        /*0010*/ 	.word	index@(_Z13matMultKernelPdS_S_iii)
        /*0014*/ 	.word	0x00000000


	//----- nvinfo : EIATTR_MIN_STACK_SIZE
	.align		4
.L_3:
        /*0018*/ 	.byte	0x04, 0x12
        /*001a*/ 	.short	(.L_5 - .L_4)
	.align		4
.L_4:
        /*001c*/ 	.word	index@(_Z13matMultKernelPdS_S_iii)
        /*0020*/ 	.word	0x00000000
.L_5:


//--------------------- .nv.compat                --------------------------
	.section	.nv.compat,"",@"SHT_CUDA_COMPAT_INFO"
	.align	4
        /*0000*/ 	.byte	0x02, 0x09, 0x00, 0x00, 0x02, 0x02, 0x01, 0x00, 0x02, 0x05, 0x05, 0x00, 0x03, 0x07, 0x01, 0x01
        /*0010*/ 	.byte	0x02, 0x03, 0x00, 0x00, 0x02, 0x06, 0x01, 0x00, 0x04, 0x0b, 0x08, 0x00, 0x01, 0x00, 0x00, 0x00
        /*0020*/ 	.byte	0x00, 0x00, 0x00, 0x00


//--------------------- .nv.info._Z13matMultKernelPdS_S_iii --------------------------
	.section	.nv.info._Z13matMultKernelPdS_S_iii,"",@"SHT_CUDA_INFO"
	.sectionflags	@""
	.align	4


	//----- nvinfo : EIATTR_CUDA_API_VERSION
	.align		4
        /*0000*/ 	.byte	0x04, 0x37
        /*0002*/ 	.short	(.L_7 - .L_6)
.L_6:
        /*0004*/ 	.word	0x00000082


	//----- nvinfo : EIATTR_KPARAM_INFO
	.align		4
.L_7:
        /*0008*/ 	.byte	0x04, 0x17
        /*000a*/ 	.short	(.L_9 - .L_8)
.L_8:
        /*000c*/ 	.word	0x00000000
        /*0010*/ 	.short	0x0005
        /*0012*/ 	.short	0x0020
        /*0014*/ 	.byte	0x00, 0xf0, 0x11, 0x00


	//----- nvinfo : EIATTR_KPARAM_INFO
	.align		4
.L_9:
        /*0018*/ 	.byte	0x04, 0x17
        /*001a*/ 	.short	(.L_11 - .L_10)
.L_10:
        /*001c*/ 	.word	0x00000000
        /*0020*/ 	.short	0x0004
        /*0022*/ 	.short	0x001c
        /*0024*/ 	.byte	0x00, 0xf0, 0x11, 0x00


	//----- nvinfo : EIATTR_KPARAM_INFO
	.align		4
.L_11:
        /*0028*/ 	.byte	0x04, 0x17
        /*002a*/ 	.short	(.L_13 - .L_12)
.L_12:
        /*002c*/ 	.word	0x00000000
        /*0030*/ 	.short	0x0003
        /*0032*/ 	.short	0x0018
        /*0034*/ 	.byte	0x00, 0xf0, 0x11, 0x00


	//----- nvinfo : EIATTR_KPARAM_INFO
	.align		4
.L_13:
        /*0038*/ 	.byte	0x04, 0x17
        /*003a*/ 	.short	(.L_15 - .L_14)
.L_14:
        /*003c*/ 	.word	0x00000000
        /*0040*/ 	.short	0x0002
        /*0042*/ 	.short	0x0010
        /*0044*/ 	.byte	0x00, 0xf5, 0x21, 0x00


	//----- nvinfo : EIATTR_KPARAM_INFO
	.align		4
.L_15:
        /*0048*/ 	.byte	0x04, 0x17
        /*004a*/ 	.short	(.L_17 - .L_16)
.L_16:
        /*004c*/ 	.word	0x00000000
        /*0050*/ 	.short	0x0001
        /*0052*/ 	.short	0x0008
        /*0054*/ 	.byte	0x00, 0xf5, 0x21, 0x00


	//----- nvinfo : EIATTR_KPARAM_INFO
	.align		4
.L_17:
        /*0058*/ 	.byte	0x04, 0x17
        /*005a*/ 	.short	(.L_19 - .L_18)
.L_18:
        /*005c*/ 	.word	0x00000000
        /*0060*/ 	.short	0x0000
        /*0062*/ 	.short	0x0000
        /*0064*/ 	.byte	0x00, 0xf5, 0x21, 0x00


	//----- nvinfo : EIATTR_SPARSE_MMA_MASK
	.align		4
.L_19:
        /*0068*/ 	.byte	0x03, 0x50
        /*006a*/ 	.short	0x0000


	//----- nvinfo : EIATTR_MAXREG_COUNT
	.align		4
        /*006c*/ 	.byte	0x03, 0x1b
        /*006e*/ 	.short	0x00ff


	//----- nvinfo : EIATTR_MERCURY_ISA_VERSION
	.align		4
        /*0070*/ 	.byte	0x03, 0x5f
        /*0072*/ 	.short	0x0101


	//----- nvinfo : EIATTR_VRC_CTA_INIT_COUNT
	.align		4
        /*0074*/ 	.byte	0x02, 0x4a
	.zero		1
	.zero		1


	//----- nvinfo : EIATTR_EXIT_INSTR_OFFSETS
	.align		4
        /*0078*/ 	.byte	0x04, 0x1c
        /*007a*/ 	.short	(.L_21 - .L_20)


	//   ....[0]....
.L_20:
        /*007c*/ 	.word	0x000000a0


	//   ....[1]....
        /*0080*/ 	.word	0x00000660


	//   ....[2]....
        /*0084*/ 	.word	0x00000850


	//   ....[3]....
        /*0088*/ 	.word	0x000009a0


	//   ....[4]....
        /*008c*/ 	.word	0x00000a50


	//----- nvinfo : EIATTR_CBANK_PARAM_SIZE
	.align		4
.L_21:
        /*0090*/ 	.byte	0x03, 0x19
        /*0092*/ 	.short	0x0024


	//----- nvinfo : EIATTR_PARAM_CBANK
	.align		4
        /*0094*/ 	.byte	0x04, 0x0a
        /*0096*/ 	.short	(.L_23 - .L_22)
	.align		4
.L_22:
        /*0098*/ 	.word	index@(.nv.constant0._Z13matMultKernelPdS_S_iii)
        /*009c*/ 	.short	0x0380
        /*009e*/ 	.short	0x0024


	//----- nvinfo : EIATTR_SW_WAR
	.align		4
.L_23:
        /*00a0*/ 	.byte	0x04, 0x36
        /*00a2*/ 	.short	(.L_25 - .L_24)
.L_24:
        /*00a4*/ 	.word	0x00000008
.L_25:


//--------------------- .nv.callgraph             --------------------------
	.section	.nv.callgraph,"",@"SHT_CUDA_CALLGRAPH"
	.align	4
	.sectionentsize	8
	.align		4
        /*0000*/ 	.word	0x00000000
	.align		4
        /*0004*/ 	.word	0xffffffff
	.align		4
        /*0008*/ 	.word	0x00000000
	.align		4
        /*000c*/ 	.word	0xfffffffe
	.align		4
        /*0010*/ 	.word	0x00000000
	.align		4
        /*0014*/ 	.word	0xfffffffd
	.align		4
        /*0018*/ 	.word	0x00000000
	.align		4
        /*001c*/ 	.word	0xfffffffc


//--------------------- .text._Z13matMultKernelPdS_S_iii --------------------------
	.section	.text._Z13matMultKernelPdS_S_iii,"ax",@progbits
	.align	128
        .global         _Z13matMultKernelPdS_S_iii
        .type           _Z13matMultKernelPdS_S_iii,@function
        .size           _Z13matMultKernelPdS_S_iii,(.L_x_5 - _Z13matMultKernelPdS_S_iii)
        .other          _Z13matMultKernelPdS_S_iii,@"STO_CUDA_ENTRY STV_DEFAULT"
_Z13matMultKernelPdS_S_iii:
.text._Z13matMultKernelPdS_S_iii:
[----:B------:R-:W-:Y:S01]  /*0000*/  LDC R1, c[0x0][0x37c] ;  /* 0x0000df00ff017b82 */ /* 0x000fe20000000800 */
[----:B------:R-:W0:Y:S07]  /*0010*/  S2R R7, SR_TID.X ;  /* 0x0000000000077919 */ /* 0x000e2e0000002100 */
[----:B------:R-:W0:Y:S08]  /*0020*/  S2UR UR4, SR_CTAID.X ;  /* 0x00000000000479c3 */ /* 0x000e300000002500 */
[----:B------:R-:W0:Y:S08]  /*0030*/  LDC R2, c[0x0][0x360] ;  /* 0x0000d800ff027b82 */ /* 0x000e300000000800 */
[----:B------:R-:W1:Y:S08]  /*0040*/  LDC R3, c[0x0][0x3a0] ;  /* 0x0000e800ff037b82 */ /* 0x000e700000000800 */
[----:B------:R-:W1:Y:S01]  /*0050*/  LDC.64 R4, c[0x0][0x398] ;  /* 0x0000e600ff047b82 */ /* 0x000e620000000a00 */
[----:B0-----:R-:W-:-:S02]  /*0060*/  IMAD R2, R2, UR4, R7 ;  /* 0x0000000402027c24 */ /* 0x001fc4000f8e0207 */
[----:B-1----:R-:W-:Y:S01]  /*0070*/  IMAD R7, R3, R4, RZ ;  /* 0x0000000403077224 */ /* 0x002fe200078e02ff */
[----:B------:R-:W-:-:S04]  /*0080*/  ISETP.GE.AND P0, PT, R5, 0x1, PT ;  /* 0x000000010500780c */ /* 0x000fc80003f06270 */
[----:B------:R-:W-:-:S13]  /*0090*/  ISETP.GE.OR P0, PT, R2, R7, !P0 ;  /* 0x000000070200720c */ /* 0x000fda0004706670 */
[----:B------:R-:W-:Y:S05]  /*00a0*/  @P0 EXIT ;  /* 0x000000000000094d */ /* 0x000fea0003800000 */
[----:B------:R-:W-:Y:S01]  /*00b0*/  IABS R9, R3 ;  /* 0x0000000300097213 */ /* 0x000fe20000000000 */
[----:B------:R-:W0:Y:S03]  /*00c0*/  LDCU.64 UR6, c[0x0][0x358] ;  /* 0x00006b00ff0677ac */ /* 0x000e260008000a00 */
[----:B------:R-:W1:Y:S08]  /*00d0*/  I2F.RP R0, R9 ;  /* 0x0000000900007306 */ /* 0x000e700000209400 */
[----:B-1----:R-:W1:Y:S02]  /*00e0*/  MUFU.RCP R0, R0 ;  /* 0x0000000000007308 */ /* 0x002e640000001000 */
[----:B-1----:R-:W-:-:S06]  /*00f0*/  IADD3 R6, PT, PT, R0, 0xffffffe, RZ ;  /* 0x0ffffffe00067810 */ /* 0x002fcc0007ffe0ff */
[----:B------:R1:W2:Y:S02]  /*0100*/  F2I.FTZ.U32.TRUNC.NTZ R7, R6 ;  /* 0x0000000600077305 */ /* 0x0002a4000021f000 */
[----:B-1----:R-:W-:Y:S01]  /*0110*/  IMAD.MOV.U32 R6, RZ, RZ, RZ ;  /* 0x000000ffff067224 */ /* 0x002fe200078e00ff */
[----:B--2---:R-:W-:-:S05]  /*0120*/  IADD3 R4, PT, PT, RZ, -R7, RZ ;  /* 0x80000007ff047210 */ /* 0x004fca0007ffe0ff */
[----:B------:R-:W-:Y:S01]  /*0130*/  IMAD R11, R4, R9, RZ ;  /* 0x00000009040b7224 */ /* 0x000fe200078e02ff */
[----:B------:R-:W-:-:S03]  /*0140*/  IABS R4, R2 ;  /* 0x0000000200047213 */ /* 0x000fc60000000000 */
[----:B------:R-:W-:Y:S02]  /*0150*/  IMAD.HI.U32 R7, R7, R11, R6 ;  /* 0x0000000b07077227 */ /* 0x000fe400078e0006 */
[----:B------:R-:W1:Y:S04]  /*0160*/  LDC.64 R10, c[0x0][0x380] ;  /* 0x0000e000ff0a7b82 */ /* 0x000e680000000a00 */
[----:B------:R-:W-:-:S05]  /*0170*/  IMAD.HI.U32 R7, R7, R4, RZ ;  /* 0x0000000407077227 */ /* 0x000fca00078e00ff */
[----:B------:R-:W-:-:S05]  /*0180*/  IADD3 R0, PT, PT, -R7, RZ, RZ ;  /* 0x000000ff07007210 */ /* 0x000fca0007ffe1ff */
[----:B------:R-:W-:-:S05]  /*0190*/  IMAD R0, R9, R0, R4 ;  /* 0x0000000009007224 */ /* 0x000fca00078e0204 */
[----:B------:R-:W-:Y:S01]  /*01a0*/  ISETP.GT.U32.AND P2, PT, R9, R0, PT ;  /* 0x000000000900720c */ /* 0x000fe20003f44070 */
[----:B-1----:R-:W-:-:S05]  /*01b0*/  IMAD.WIDE R10, R2, 0x8, R10 ;  /* 0x00000008020a7825 */ /* 0x002fca00078e020a */
[----:B0-----:R0:W5:Y:S07]  /*01c0*/  LDG.E.64 R16, desc[UR6][R10.64] ;  /* 0x000000060a107981 */ /* 0x00116e000c1e1b00 */
[-C--:B------:R-:W-:Y:S01]  /*01d0*/  @!P2 IADD3 R0, PT, PT, R0, -R9.reuse, RZ ;  /* 0x800000090000a210 */ /* 0x080fe20007ffe0ff */
[----:B------:R-:W-:Y:S01]  /*01e0*/  @!P2 VIADD R7, R7, 0x1 ;  /* 0x000000010707a836 */ /* 0x000fe20000000000 */
[----:B------:R-:W-:Y:S02]  /*01f0*/  ISETP.NE.AND P2, PT, R3, RZ, PT ;  /* 0x000000ff0300720c */ /* 0x000fe40003f45270 */
[----:B------:R-:W-:-:S02]  /*0200*/  ISETP.GE.U32.AND P0, PT, R0, R9, PT ;  /* 0x000000090000720c */ /* 0x000fc40003f06070 */
[----:B------:R-:W-:-:S04]  /*0210*/  LOP3.LUT R0, R2, R3, RZ, 0x3c, !PT ;  /* 0x0000000302007212 */ /* 0x000fc800078e3cff */
[----:B------:R-:W-:Y:S02]  /*0220*/  ISETP.GE.AND P1, PT, R0, RZ, PT ;  /* 0x000000ff0000720c */ /* 0x000fe40003f26270 */
[----:B------:R-:W-:-:S05]  /*0230*/  LOP3.LUT R0, R5, 0x7, RZ, 0xc0, !PT ;  /* 0x0000000705007812 */ /* 0x000fca00078ec0ff */
[----:B------:R-:W-:Y:S02]  /*0240*/  @P0 IADD3 R7, PT, PT, R7, 0x1, RZ ;  /* 0x0000000107070810 */ /* 0x000fe40007ffe0ff */
[----:B------:R-:W-:-:S04]  /*0250*/  ISETP.GE.U32.AND P0, PT, R5, 0x8, PT ;  /* 0x000000080500780c */ /* 0x000fc80003f06070 */
[----:B------:R-:W-:Y:S02]  /*0260*/  @!P1 IADD3 R7, PT, PT, -R7, RZ, RZ ;  /* 0x000000ff07079210 */ /* 0x000fe40007ffe1ff */
[----:B------:R-:W-:Y:S02]  /*0270*/  @!P2 LOP3.LUT R7, RZ, R3, RZ, 0x33, !PT ;  /* 0x00000003ff07a212 */ /* 0x000fe400078e33ff */
[----:B------:R-:W-:-:S03]  /*0280*/  ISETP.NE.AND P1, PT, R0, RZ, PT ;  /* 0x000000ff0000720c */ /* 0x000fc60003f25270 */
[----:B------:R-:W-:-:S04]  /*0290*/  IMAD.MOV R4, RZ, RZ, -R7 ;  /* 0x000000ffff047224 */ /* 0x000fc800078e0a07 */
[----:B------:R-:W-:Y:S02]  /*02a0*/  IMAD R2, R3, R4, R2 ;  /* 0x0000000403027224 */ /* 0x000fe400078e0202 */
[----:B------:R-:W-:Y:S02]  /*02b0*/  HFMA2 R4, -RZ, RZ, 0, 0 ;  /* 0x00000000ff047431 */ /* 0x000fe400000001ff */
[----:B------:R-:W-:Y:S01]  /*02c0*/  IMAD R7, R7, R5, RZ ;  /* 0x0000000507077224 */ /* 0x000fe200078e02ff */
[----:B0-----:R-:W-:Y:S06]  /*02d0*/  @!P0 BRA `(.L_x_0) ;  /* 0x0000000000e08947 */ /* 0x001fec0003800000 */
[----:B------:R-:W0:Y:S01]  /*02e0*/  LDCU.64 UR4, c[0x0][0x388] ;  /* 0x00007100ff0477ac */ /* 0x000e220008000a00 */
[----:B------:R-:W-:Y:S01]  /*02f0*/  LOP3.LUT R4, R5, 0x7ffffff8, RZ, 0xc0, !PT ;  /* 0x7ffffff805047812 */ /* 0x000fe200078ec0ff */
[----:B------:R-:W-:Y:S01]  /*0300*/  IMAD.MOV.U32 R8, RZ, RZ, R2 ;  /* 0x000000ffff087224 */ /* 0x000fe200078e0002 */
[----:B------:R-:W-:Y:S02]  /*0310*/  MOV R9, R7 ;  /* 0x0000000700097202 */ /* 0x000fe40000000f00 */
[----:B------:R-:W-:Y:S01]  /*0320*/  IADD3 R6, PT, PT, -R4, RZ, RZ ;  /* 0x000000ff04067210 */ /* 0x000fe20007ffe1ff */
[----:B0-----:R-:W-:-:S04]  /*0330*/  UIADD3 UR4, UP0, UPT, UR4, 0x20, URZ ;  /* 0x0000002004047890 */ /* 0x001fc8000ff1e0ff */
[----:B------:R-:W-:-:S12]  /*0340*/  UIADD3.X UR5, UPT, UPT, URZ, UR5, URZ, UP0, !UPT ;  /* 0x00000005ff057290 */ /* 0x000fd800087fe4ff */
.L_x_1:
[----:B------:R-:W0:Y:S01]  /*0350*/  LDC.64 R24, c[0x0][0x390] ;  /* 0x0000e400ff187b82 */ /* 0x000e220000000a00 */
[----:B------:R-:W-:Y:S02]  /*0360*/  MOV R12, UR4 ;  /* 0x00000004000c7c02 */ /* 0x000fe40008000f00 */
[----:B------:R-:W-:-:S03]  /*0370*/  MOV R13, UR5 ;  /* 0x00000005000d7c02 */ /* 0x000fc60008000f00 */
[----:B------:R-:W-:-:S05]  /*0380*/  IMAD.WIDE R12, R9, 0x8, R12 ;  /* 0x00000008090c7825 */ /* 0x000fca00078e020c */
[----:B--2---:R-:W2:Y:S01]  /*0390*/  LDG.E.64 R14, desc[UR6][R12.64+-0x20] ;  /* 0xffffe0060c0e7981 */ /* 0x004ea2000c1e1b00 */
[----:B0-----:R-:W-:-:S05]  /*03a0*/  IMAD.WIDE R24, R8, 0x8, R24 ;  /* 0x0000000808187825 */ /* 0x001fca00078e0218 */
[----:B------:R-:W2:Y:S01]  /*03b0*/  LDG.E.64 R22, desc[UR6][R24.64] ;  /* 0x0000000618167981 */ /* 0x000ea2000c1e1b00 */
[----:B------:R-:W-:Y:S01]  /*03c0*/  IMAD.WIDE R26, R3, 0x8, R24 ;  /* 0x00000008031a7825 */ /* 0x000fe200078e0218 */
[----:B--2--5:R-:W-:-:S07]  /*03d0*/  DFMA R22, R14, R22, R16 ;  /* 0x000000160e16722b */ /* 0x024fce0000000010 */
[----:B------:R0:W-:Y:S04]  /*03e0*/  STG.E.64 desc[UR6][R10.64], R22 ;  /* 0x000000160a007986 */ /* 0x0001e8000c101b06 */
[----:B------:R-:W2:Y:S04]  /*03f0*/  LDG.E.64 R16, desc[UR6][R12.64+-0x18] ;  /* 0xffffe8060c107981 */ /* 0x000ea8000c1e1b00 */
[----:B------:R-:W2:Y:S01]  /*0400*/  LDG.E.64 R14, desc[UR6][R26.64] ;  /* 0x000000061a0e7981 */ /* 0x000ea2000c1e1b00 */
[----:B------:R-:W-:Y:S01]  /*0410*/  IMAD.WIDE R20, R3, 0x8, R26 ;  /* 0x0000000803147825 */ /* 0x000fe200078e021a */
[----:B--2---:R-:W-:-:S07]  /*0420*/  DFMA R16, R16, R14, R22 ;  /* 0x0000000e1010722b */ /* 0x004fce0000000016 */
[----:B------:R1:W-:Y:S04]  /*0430*/  STG.E.64 desc[UR6][R10.64], R16 ;  /* 0x000000100a007986 */ /* 0x0003e8000c101b06 */
[----:B------:R-:W2:Y:S04]  /*0440*/  LDG.E.64 R18, desc[UR6][R12.64+-0x10] ;  /* 0xfffff0060c127981 */ /* 0x000ea8000c1e1b00 */
[----:B------:R-:W2:Y:S01]  /*0450*/  LDG.E.64 R14, desc[UR6][R20.64] ;  /* 0x00000006140e7981 */ /* 0x000ea2000c1e1b00 */
[----:B------:R-:W-:Y:S01]  /*0460*/  IMAD.WIDE R24, R3, 0x8, R20 ;  /* 0x0000000803187825 */ /* 0x000fe200078e0214 */
[----:B--2---:R-:W-:-:S07]  /*0470*/  DFMA R18, R18, R14, R16 ;  /* 0x0000000e1212722b */ /* 0x004fce0000000010 */
[----:B------:R2:W-:Y:S04]  /*0480*/  STG.E.64 desc[UR6][R10.64], R18 ;  /* 0x000000120a007986 */ /* 0x0005e8000c101b06 */
[----:B0-----:R-:W3:Y:S04]  /*0490*/  LDG.E.64 R22, desc[UR6][R12.64+-0x8] ;  /* 0xfffff8060c167981 */ /* 0x001ee8000c1e1b00 */
[----:B------:R-:W3:Y:S01]  /*04a0*/  LDG.E.64 R14, desc[UR6][R24.64] ;  /* 0x00000006180e7981 */ /* 0x000ee2000c1e1b00 */
[----:B------:R-:W-:Y:S01]  /*04b0*/  IMAD.WIDE R26, R3, 0x8, R24 ;  /* 0x00000008031a7825 */ /* 0x000fe200078e0218 */
[----:B---3--:R-:W-:-:S07]  /*04c0*/  DFMA R22, R22, R14, R18 ;  /* 0x0000000e1616722b */ /* 0x008fce0000000012 */
[----:B------:R0:W-:Y:S04]  /*04d0*/  STG.E.64 desc[UR6][R10.64], R22 ;  /* 0x000000160a007986 */ /* 0x0001e8000c101b06 */
[----:B-1----:R-:W3:Y:S04]  /*04e0*/  LDG.E.64 R16, desc[UR6][R12.64] ;  /* 0x000000060c107981 */ /* 0x002ee8000c1e1b00 */
[----:B------:R-:W3:Y:S02]  /*04f0*/  LDG.E.64 R14, desc[UR6][R26.64] ;  /* 0x000000061a0e7981 */ /* 0x000ee4000c1e1b00 */
[----:B---3--:R-:W-:Y:S01]  /*0500*/  DFMA R16, R16, R14, R22 ;  /* 0x0000000e1010722b */ /* 0x008fe20000000016 */
[----:B------:R-:W-:-:S06]  /*0510*/  IMAD.WIDE R14, R3, 0x8, R26 ;  /* 0x00000008030e7825 */ /* 0x000fcc00078e021a */
[----:B------:R1:W-:Y:S04]  /*0520*/  STG.E.64 desc[UR6][R10.64], R16 ;  /* 0x000000100a007986 */ /* 0x0003e8000c101b06 */
[----:B--2---:R-:W2:Y:S04]  /*0530*/  LDG.E.64 R18, desc[UR6][R12.64+0x8] ;  /* 0x000008060c127981 */ /* 0x004ea8000c1e1b00 */
[----:B------:R-:W2:Y:S02]  /*0540*/  LDG.E.64 R20, desc[UR6][R14.64] ;  /* 0x000000060e147981 */ /* 0x000ea4000c1e1b00 */
[----:B--2---:R-:W-:Y:S01]  /*0550*/  DFMA R18, R18, R20, R16 ;  /* 0x000000141212722b */ /* 0x004fe20000000010 */
[----:B------:R-:W-:-:S06]  /*0560*/  IMAD.WIDE R20, R3, 0x8, R14 ;  /* 0x0000000803147825 */ /* 0x000fcc00078e020e */
[----:B------:R2:W-:Y:S04]  /*0570*/  STG.E.64 desc[UR6][R10.64], R18 ;  /* 0x000000120a007986 */ /* 0x0005e8000c101b06 */
[----:B0-----:R-:W3:Y:S04]  /*0580*/  LDG.E.64 R22, desc[UR6][R12.64+0x10] ;  /* 0x000010060c167981 */ /* 0x001ee8000c1e1b00 */
[----:B------:R-:W3:Y:S01]  /*0590*/  LDG.E.64 R24, desc[UR6][R20.64] ;  /* 0x0000000614187981 */ /* 0x000ee2000c1e1b00 */
[----:B------:R-:W-:Y:S01]  /*05a0*/  VIADD R6, R6, 0x8 ;  /* 0x0000000806067836 */ /* 0x000fe20000000000 */
[----:B---3--:R-:W-:Y:S01]  /*05b0*/  DFMA R22, R22, R24, R18 ;  /* 0x000000181616722b */ /* 0x008fe20000000012 */
[----:B------:R-:W-:-:S06]  /*05c0*/  IMAD.WIDE R24, R3, 0x8, R20 ;  /* 0x0000000803187825 */ /* 0x000fcc00078e0214 */
[----:B------:R2:W-:Y:S04]  /*05d0*/  STG.E.64 desc[UR6][R10.64], R22 ;  /* 0x000000160a007986 */ /* 0x0005e8000c101b06 */
[----:B-1----:R-:W3:Y:S04]  /*05e0*/  LDG.E.64 R16, desc[UR6][R12.64+0x18] ;  /* 0x000018060c107981 */ /* 0x002ee8000c1e1b00 */
[----:B------:R-:W3:Y:S01]  /*05f0*/  LDG.E.64 R24, desc[UR6][R24.64] ;  /* 0x0000000618187981 */ /* 0x000ee2000c1e1b00 */
[----:B------:R-:W-:Y:S02]  /*0600*/  ISETP.NE.AND P0, PT, R6, RZ, PT ;  /* 0x000000ff0600720c */ /* 0x000fe40003f05270 */
[----:B------:R-:W-:-:S02]  /*0610*/  LEA R8, R3, R8, 0x3 ;  /* 0x0000000803087211 */ /* 0x000fc400078e18ff */
[----:B------:R-:W-:Y:S01]  /*0620*/  IADD3 R9, PT, PT, R9, 0x8, RZ ;  /* 0x0000000809097810 */ /* 0x000fe20007ffe0ff */
[----:B---3--:R-:W-:-:S07]  /*0630*/  DFMA R16, R16, R24, R22 ;  /* 0x000000181010722b */ /* 0x008fce0000000016 */
[----:B------:R2:W-:Y:S01]  /*0640*/  STG.E.64 desc[UR6][R10.64], R16 ;  /* 0x000000100a007986 */ /* 0x0005e2000c101b06 */
[----:B------:R-:W-:Y:S05]  /*0650*/  @P0 BRA `(.L_x_1) ;  /* 0xfffffffc003c0947 */ /* 0x000fea000383ffff */
.L_x_0:
[----:B------:R-:W-:Y:S05]  /*0660*/  @!P1 EXIT ;  /* 0x000000000000994d */ /* 0x000fea0003800000 */
[----:B------:R-:W-:Y:S02]  /*0670*/  ISETP.GE.U32.AND P0, PT, R0, 0x4, PT ;  /* 0x000000040000780c */ /* 0x000fe40003f06070 */
[----:B------:R-:W-:-:S04]  /*0680*/  LOP3.LUT R6, R5, 0x3, RZ, 0xc0, !PT ;  /* 0x0000000305067812 */ /* 0x000fc800078ec0ff */
[----:B------:R-:W-:-:S07]  /*0690*/  ISETP.NE.AND P1, PT, R6, RZ, PT ;  /* 0x000000ff0600720c */ /* 0x000fce0003f25270 */
[----:B------:R-:W-:Y:S06]  /*06a0*/  @!P0 BRA `(.L_x_2) ;  /* 0x0000000000688947 */ /* 0x000fec0003800000 */
[----:B------:R-:W0:Y:S01]  /*06b0*/  LDC.64 R8, c[0x0][0x388] ;  /* 0x0000e200ff087b82 */ /* 0x000e220000000a00 */
[----:B------:R-:W-:Y:S01]  /*06c0*/  IADD3 R13, PT, PT, R7, R4, RZ ;  /* 0x00000004070d7210 */ /* 0x000fe20007ffe0ff */
[----:B--2---:R-:W-:-:S06]  /*06d0*/  IMAD R19, R4, R3, R2 ;  /* 0x0000000304137224 */ /* 0x004fcc00078e0202 */
[----:B------:R-:W1:Y:S01]  /*06e0*/  LDC.64 R14, c[0x0][0x390] ;  /* 0x0000e400ff0e7b82 */ /* 0x000e620000000a00 */
[----:B0-----:R-:W-:-:S05]  /*06f0*/  IMAD.WIDE R8, R13, 0x8, R8 ;  /* 0x000000080d087825 */ /* 0x001fca00078e0208 */
[----:B------:R-:W2:Y:S01]  /*0700*/  LDG.E.64 R12, desc[UR6][R8.64] ;  /* 0x00000006080c7981 */ /* 0x000ea2000c1e1b00 */
[----:B-1----:R-:W-:-:S05]  /*0710*/  IMAD.WIDE R14, R19, 0x8, R14 ;  /* 0x00000008130e7825 */ /* 0x002fca00078e020e */
[----:B------:R-:W2:Y:S02]  /*0720*/  LDG.E.64 R18, desc[UR6][R14.64] ;  /* 0x000000060e127981 */ /* 0x000ea4000c1e1b00 */
[----:B--2--5:R-:W-:Y:S01]  /*0730*/  DFMA R12, R12, R18, R16 ;  /* 0x000000120c0c722b */ /* 0x024fe20000000010 */
[----:B------:R-:W-:-:S06]  /*0740*/  IMAD.WIDE R18, R3, 0x8, R14 ;  /* 0x0000000803127825 */ /* 0x000fcc00078e020e */
        /* <DEDUP_REMOVED lines=13> */
[----:B------:R-:W-:Y:S01]  /*0820*/  VIADD R4, R4, 0x4 ;  /* 0x0000000404047836 */ /* 0x000fe20000000000 */
[----:B--2---:R-:W-:-:S07]  /*0830*/  DFMA R16, R16, R14, R24 ;  /* 0x0000000e1010722b */ /* 0x004fce0000000018 */
[----:B------:R0:W-:Y:S04]  /*0840*/  STG.E.64 desc[UR6][R10.64], R16 ;  /* 0x000000100a007986 */ /* 0x0001e8000c101b06 */
.L_x_2:
[----:B------:R-:W-:Y:S05]  /*0850*/  @!P1 EXIT ;  /* 0x000000000000994d */ /* 0x000fea0003800000 */
[----:B------:R-:W-:Y:S02]  /*0860*/  ISETP.NE.AND P0, PT, R6, 0x1, PT ;  /* 0x000000010600780c */ /* 0x000fe40003f05270 */
[----:B------:R-:W-:-:S04]  /*0870*/  LOP3.LUT R5, R5, 0x1, RZ, 0xc0, !PT ;  /* 0x0000000105057812 */ /* 0x000fc800078ec0ff */
[----:B------:R-:W-:-:S07]  /*0880*/  ISETP.NE.U32.AND P1, PT, R5, 0x1, PT ;  /* 0x000000010500780c */ /* 0x000fce0003f25070 */
[----:B------:R-:W-:Y:S06]  /*0890*/  @!P0 BRA `(.L_x_3) ;  /* 0x0000000000408947 */ /* 0x000fec0003800000 */
[----:B------:R-:W1:Y:S01]  /*08a0*/  LDC.64 R8, c[0x0][0x388] ;  /* 0x0000e200ff087b82 */ /* 0x000e620000000a00 */
[----:B------:R-:W-:Y:S01]  /*08b0*/  IADD3 R15, PT, PT, R7, R4, RZ ;  /* 0x00000004070f7210 */ /* 0x000fe20007ffe0ff */
[----:B--2---:R-:W-:-:S06]  /*08c0*/  IMAD R19, R4, R3, R2 ;  /* 0x0000000304137224 */ /* 0x004fcc00078e0202 */
[----:B0-----:R-:W0:Y:S01]  /*08d0*/  LDC.64 R12, c[0x0][0x390] ;  /* 0x0000e400ff0c7b82 */ /* 0x001e220000000a00 */
[----:B-1----:R-:W-:-:S05]  /*08e0*/  IMAD.WIDE R14, R15, 0x8, R8 ;  /* 0x000000080f0e7825 */ /* 0x002fca00078e0208 */
[----:B------:R-:W2:Y:S01]  /*08f0*/  LDG.E.64 R8, desc[UR6][R14.64] ;  /* 0x000000060e087981 */ /* 0x000ea2000c1e1b00 */
[----:B0-----:R-:W-:-:S05]  /*0900*/  IMAD.WIDE R18, R19, 0x8, R12 ;  /* 0x0000000813127825 */ /* 0x001fca00078e020c */
[----:B------:R-:W2:Y:S02]  /*0910*/  LDG.E.64 R12, desc[UR6][R18.64] ;  /* 0x00000006120c7981 */ /* 0x000ea4000c1e1b00 */
[----:B--2--5:R-:W-:Y:S01]  /*0920*/  DFMA R8, R8, R12, R16 ;  /* 0x0000000c0808722b */ /* 0x024fe20000000010 */
[----:B------:R-:W-:-:S06]  /*0930*/  IMAD.WIDE R12, R3, 0x8, R18 ;  /* 0x00000008030c7825 */ /* 0x000fcc00078e0212 */
[----:B------:R1:W-:Y:S04]  /*0940*/  STG.E.64 desc[UR6][R10.64], R8 ;  /* 0x000000080a007986 */ /* 0x0003e8000c101b06 */
[----:B------:R-:W2:Y:S04]  /*0950*/  LDG.E.64 R16, desc[UR6][R14.64+0x8] ;  /* 0x000008060e107981 */ /* 0x000ea8000c1e1b00 */
[----:B------:R-:W2:Y:S01]  /*0960*/  LDG.E.64 R12, desc[UR6][R12.64] ;  /* 0x000000060c0c7981 */ /* 0x000ea2000c1e1b00 */
[----:B------:R-:W-:Y:S01]  /*0970*/  IADD3 R4, PT, PT, R4, 0x2, RZ ;  /* 0x0000000204047810 */ /* 0x000fe20007ffe0ff */
[----:B--2---:R-:W-:-:S07]  /*0980*/  DFMA R16, R16, R12, R8 ;  /* 0x0000000c1010722b */ /* 0x004fce0000000008 */
[----:B------:R1:W-:Y:S04]  /*0990*/  STG.E.64 desc[UR6][R10.64], R16 ;  /* 0x000000100a007986 */ /* 0x0003e8000c101b06 */
.L_x_3:
[----:B------:R-:W-:Y:S05]  /*09a0*/  @P1 EXIT ;  /* 0x000000000000194d */ /* 0x000fea0003800000 */
[----:B-1----:R-:W1:Y:S01]  /*09b0*/  LDC.64 R8, c[0x0][0x388] ;  /* 0x0000e200ff087b82 */ /* 0x002e620000000a00 */
[----:B------:R-:W-:Y:S01]  /*09c0*/  IADD3 R7, PT, PT, R7, R4, RZ ;  /* 0x0000000407077210 */ /* 0x000fe20007ffe0ff */
[----:B------:R-:W-:-:S06]  /*09d0*/  IMAD R5, R4, R3, R2 ;  /* 0x0000000304057224 */ /* 0x000fcc00078e0202 */
[----:B0-----:R-:W0:Y:S01]  /*09e0*/  LDC.64 R12, c[0x0][0x390] ;  /* 0x0000e400ff0c7b82 */ /* 0x001e220000000a00 */
[----:B-1----:R-:W-:-:S06]  /*09f0*/  IMAD.WIDE R2, R7, 0x8, R8 ;  /* 0x0000000807027825 */ /* 0x002fcc00078e0208 */
[----:B------:R-:W2:Y:S01]  /*0a00*/  LDG.E.64 R2, desc[UR6][R2.64] ;  /* 0x0000000602027981 */ /* 0x000ea2000c1e1b00 */
[----:B0-----:R-:W-:-:S06]  /*0a10*/  IMAD.WIDE R4, R5, 0x8, R12 ;  /* 0x0000000805047825 */ /* 0x001fcc00078e020c */
[----:B------:R-:W2:Y:S02]  /*0a20*/  LDG.E.64 R4, desc[UR6][R4.64] ;  /* 0x0000000604047981 */ /* 0x000ea4000c1e1b00 */
[----:B--2--5:R-:W-:-:S07]  /*0a30*/  DFMA R16, R2, R4, R16 ;  /* 0x000000040210722b */ /* 0x024fce0000000010 */
[----:B------:R-:W-:Y:S01]  /*0a40*/  STG.E.64 desc[UR6][R10.64], R16 ;  /* 0x000000100a007986 */ /* 0x000fe2000c101b06 */
[----:B------:R-:W-:Y:S05]  /*0a50*/  EXIT ;  /* 0x000000000000794d */ /* 0x000fea0003800000 */
.L_x_4:
[----:B------:R-:W-:-:S00]  /*0a60*/  BRA `(.L_x_4) ;  /* 0xfffffffc00fc7947 */ /* 0x000fc0000383ffff */
[----:B------:R-:W-:-:S00]  /*0a70*/  NOP ;  /* 0x0000000000007918 */ /* 0x000fc00000000000 */
        /* <DEDUP_REMOVED lines=8> */
.L_x_5:


//--------------------- .nv.shared.reserved.0     --------------------------
	.section	.nv.shared.reserved.0,"aw",@nobits
	.weak		__nv_reservedSMEM_offset_0_alias
	.size		__nv_reservedSMEM_offset_0_alias, 0, 64
	.other		__nv_reservedSMEM_offset_0_alias,@"STO_CUDA_RESERVED_SHARED STV_DEFAULT"
__nv_reservedSMEM_offset_0_alias:
	.zero		0
	.zero		64


//--------------------- .nv.constant0._Z13matMultKernelPdS_S_iii --------------------------
	.section	.nv.constant0._Z13matMultKernelPdS_S_iii,"a",@progbits
	.sectionflags	@""
	.align	4
.nv.constant0._Z13matMultKernelPdS_S_iii:
	.zero		932


//--------------------- SYMBOLS --------------------------

	.type		.nv.reservedSmem.offset0,@object
	.size		.nv.reservedSmem.offset0,0x4
